	.headerflags	@"EF_CUDA_TEXMODE_UNIFIED EF_CUDA_64BIT_ADDRESS EF_CUDA_SM89 EF_CUDA_VIRTUAL_SM(EF_CUDA_SM89)"
	.elftype	@"ET_EXEC"


//--------------------- .nv.info                  --------------------------
	.section	.nv.info,"",@"SHT_CUDA_INFO"
	.align	4


	//----- nvinfo : EIATTR_REGCOUNT
	.align		4
        /*0000*/ 	.byte	0x04, 0x2f
        /*0002*/ 	.short	(.L_1 - .L_0)
	.align		4
.L_0:
        /*0004*/ 	.word	index@(triton_poi_fused_clone_transpose_45)
        /*0008*/ 	.word	0x0000000b


	//----- nvinfo : EIATTR_FRAME_SIZE
	.align		4
.L_1:
        /*000c*/ 	.byte	0x04, 0x11
        /*000e*/ 	.short	(.L_3 - .L_2)
	.align		4
.L_2:
        /*0010*/ 	.word	index@(triton_poi_fused_clone_transpose_45)
        /*0014*/ 	.word	0x00000000


	//----- nvinfo : EIATTR_MIN_STACK_SIZE
	.align		4
.L_3:
        /*0018*/ 	.byte	0x04, 0x12
        /*001a*/ 	.short	(.L_5 - .L_4)
	.align		4
.L_4:
        /*001c*/ 	.word	index@(triton_poi_fused_clone_transpose_45)
        /*0020*/ 	.word	0x00000000
.L_5:


//--------------------- .nv.info.triton_poi_fused_clone_transpose_45 --------------------------
	.section	.nv.info.triton_poi_fused_clone_transpose_45,"",@"SHT_CUDA_INFO"
	.sectionflags	@""
	.align	4


	//----- nvinfo : EIATTR_CUDA_API_VERSION
	.align		4
        /*0000*/ 	.byte	0x04, 0x37
        /*0002*/ 	.short	(.L_7 - .L_6)
.L_6:
        /*0004*/ 	.word	0x00000080


	//----- nvinfo : EIATTR_PARAM_CBANK
	.align		4
.L_7:
        /*0008*/ 	.byte	0x04, 0x0a
        /*000a*/ 	.short	(.L_9 - .L_8)
	.align		4
.L_8:
        /*000c*/ 	.word	index@(.nv.constant0.triton_poi_fused_clone_transpose_45)
        /*0010*/ 	.short	0x0160
        /*0012*/ 	.short	0x0020


	//----- nvinfo : EIATTR_CBANK_PARAM_SIZE
	.align		4
.L_9:
        /*0014*/ 	.byte	0x03, 0x19
        /*0016*/ 	.short	0x0020


	//----- nvinfo : EIATTR_KPARAM_INFO
	.align		4
        /*0018*/ 	.byte	0x04, 0x17
        /*001a*/ 	.short	(.L_11 - .L_10)
.L_10:
        /*001c*/ 	.word	0x00000000
        /*0020*/ 	.short	0x0003
        /*0022*/ 	.short	0x0018
        /*0024*/ 	.byte	0x00, 0xf4, 0x21, 0x00


	//----- nvinfo : EIATTR_KPARAM_INFO
	.align		4
.L_11:
        /*0028*/ 	.byte	0x04, 0x17
        /*002a*/ 	.short	(.L_13 - .L_12)
.L_12:
        /*002c*/ 	.word	0x00000000
        /*0030*/ 	.short	0x0002
        /*0032*/ 	.short	0x0010
        /*0034*/ 	.byte	0x00, 0xf0, 0x11, 0x00


	//----- nvinfo : EIATTR_KPARAM_INFO
	.align		4
.L_13:
        /*0038*/ 	.byte	0x04, 0x17
        /*003a*/ 	.short	(.L_15 - .L_14)
.L_14:
        /*003c*/ 	.word	0x00000000
        /*0040*/ 	.short	0x0001
        /*0042*/ 	.short	0x0008
        /*0044*/ 	.byte	0x00, 0xf4, 0x21, 0x00


	//----- nvinfo : EIATTR_KPARAM_INFO
	.align		4
.L_15:
        /*0048*/ 	.byte	0x04, 0x17
        /*004a*/ 	.short	(.L_17 - .L_16)
.L_16:
        /*004c*/ 	.word	0x00000000
        /*0050*/ 	.short	0x0000
        /*0052*/ 	.short	0x0000
        /*0054*/ 	.byte	0x00, 0xf4, 0x21, 0x00


	//----- nvinfo : EIATTR_MAXREG_COUNT
	.align		4
.L_17:
        /*0058*/ 	.byte	0x03, 0x1b
        /*005a*/ 	.short	0x00ff


	//----- nvinfo : EIATTR_EXIT_INSTR_OFFSETS
	.align		4
        /*005c*/ 	.byte	0x04, 0x1c
        /*005e*/ 	.short	(.L_19 - .L_18)


	//   ....[0]....
.L_18:
        /*0060*/ 	.word	0x00000200


	//----- nvinfo : EIATTR_REQNTID
	.align		4
.L_19:
        /*0064*/ 	.byte	0x04, 0x10
        /*0066*/ 	.short	(.L_21 - .L_20)
.L_20:
        /*0068*/ 	.word	0x00000100
        /*006c*/ 	.word	0x00000001
        /*0070*/ 	.word	0x00000001
.L_21:


//--------------------- .nv.callgraph             --------------------------
	.section	.nv.callgraph,"",@"SHT_CUDA_CALLGRAPH"
	.align	4
	.sectionentsize	8
	.align		4
        /*0000*/ 	.word	0x00000000
	.align		4
        /*0004*/ 	.word	0xffffffff
	.align		4
        /*0008*/ 	.word	0x00000000
	.align		4
        /*000c*/ 	.word	0xfffffffe
	.align		4
        /*0010*/ 	.word	0x00000000
	.align		4
        /*0014*/ 	.word	0xfffffffd
	.align		4
        /*0018*/ 	.word	0x00000000
	.align		4
        /*001c*/ 	.word	0xfffffffc


//--------------------- .nv.rel.action            --------------------------
	.section	.nv.rel.action,"",@"SHT_CUDA_RELOCINFO"
	.align	8
	.sectionentsize	8
        /*0000*/ 	.byte	0x73, 0x00, 0x00, 0x00, 0x00, 0x00, 0x00, 0x00, 0x00, 0x00, 0x00, 0x11, 0x25, 0x00, 0x05, 0x36


//--------------------- .nv.constant0.triton_poi_fused_clone_transpose_45 --------------------------
	.section	.nv.constant0.triton_poi_fused_clone_transpose_45,"a",@progbits
	.sectionflags	@""
	.align	4
.nv.constant0.triton_poi_fused_clone_transpose_45:
	.zero		384


//--------------------- .text.triton_poi_fused_clone_transpose_45 --------------------------
	.section	.text.triton_poi_fused_clone_transpose_45,"ax",@progbits
	.sectioninfo	@"SHI_REGISTERS=11"
	.align	128
        .global         triton_poi_fused_clone_transpose_45
        .type           triton_poi_fused_clone_transpose_45,@function
        .size           triton_poi_fused_clone_transpose_45,(.L_x_1 - triton_poi_fused_clone_transpose_45)
        .other          triton_poi_fused_clone_transpose_45,@"STO_CUDA_ENTRY STV_DEFAULT"
triton_poi_fused_clone_transpose_45:
.text.triton_poi_fused_clone_transpose_45:
[----:B------:R-:W-:Y:S02]  /*0000*/  IMAD.MOV.U32 R1, RZ, RZ, c[0x0][0x28] ;  /* 0x00000a00ff017624 */ /* 0x000fe400078e00ff */
[----:B------:R-:W0:Y:S01]  /*0010*/  S2R R0, SR_TID.X ;  /* 0x0000000000007919 */ /* 0x000e220000002100 */
[----:B------:R-:W-:-:S03]  /*0020*/  ULDC.64 UR4, c[0x0][0x118] ;  /* 0x0000460000047ab9 */ /* 0x000fc60000000a00 */
[----:B------:R-:W1:Y:S01]  /*0030*/  S2R R5, SR_CTAID.X ;  /* 0x0000000000057919 */ /* 0x000e620000002500 */
[----:B0-----:R-:W-:Y:S01]  /*0040*/  IMAD.SHL.U32 R0, R0, 0x2, RZ ;  /* 0x0000000200007824 */ /* 0x001fe200078e00ff */
[----:B-1----:R-:W-:-:S04]  /*0050*/  SHF.R.S32.HI R3, RZ, 0x16, R5 ;  /* 0x00000016ff037819 */ /* 0x002fc80000011405 */
[----:B------:R-:W-:Y:S02]  /*0060*/  LOP3.LUT R0, R0, 0x1fe, RZ, 0xc0, !PT ;  /* 0x000001fe00007812 */ /* 0x000fe400078ec0ff */
[----:B------:R-:W-:-:S03]  /*0070*/  SGXT R3, R3, 0x1 ;  /* 0x000000010303781a */ /* 0x000fc60000000200 */
[----:B------:R-:W-:-:S05]  /*0080*/  IMAD R0, R5, 0x200, R0 ;  /* 0x0000020005007824 */ /* 0x000fca00078e0200 */
[CC--:B------:R-:W-:Y:S02]  /*0090*/  LEA.HI R4, R3.reuse, R0.reuse, RZ, 0x8 ;  /* 0x0000000003047211 */ /* 0x0c0fe400078f40ff */
[CC--:B------:R-:W-:Y:S02]  /*00a0*/  LEA.HI R2, R3.reuse, R0.reuse, RZ, 0x6 ;  /* 0x0000000003027211 */ /* 0x0c0fe400078f30ff */
[--C-:B------:R-:W-:Y:S02]  /*00b0*/  SHF.R.S32.HI R5, RZ, 0x8, R4.reuse ;  /* 0x00000008ff057819 */ /* 0x100fe40000011404 */
[----:B------:R-:W-:Y:S02]  /*00c0*/  SHF.R.S32.HI R6, RZ, 0x1f, R4 ;  /* 0x0000001fff067819 */ /* 0x000fe40000011404 */
[----:B------:R-:W-:Y:S02]  /*00d0*/  LEA.HI R3, R3, R0, RZ, 0xe ;  /* 0x0000000003037211 */ /* 0x000fe400078f70ff */
[----:B------:R-:W-:-:S02]  /*00e0*/  SHF.R.S32.HI R4, RZ, 0x6, R2 ;  /* 0x00000006ff047819 */ /* 0x000fc40000011402 */
[----:B------:R-:W-:Y:S02]  /*00f0*/  SHF.R.S32.HI R7, RZ, 0x1f, R2 ;  /* 0x0000001fff077819 */ /* 0x000fe40000011402 */
[----:B------:R-:W-:Y:S02]  /*0100*/  LEA.HI R6, R6, R5, RZ, 0x6 ;  /* 0x0000000506067211 */ /* 0x000fe400078f30ff */
[----:B------:R-:W-:Y:S02]  /*0110*/  LOP3.LUT R8, R3, 0xffffc000, RZ, 0xc0, !PT ;  /* 0xffffc00003087812 */ /* 0x000fe400078ec0ff */
[----:B------:R-:W-:Y:S02]  /*0120*/  LOP3.LUT R3, R2, 0xffffffc0, RZ, 0xc0, !PT ;  /* 0xffffffc002037812 */ /* 0x000fe400078ec0ff */
[----:B------:R-:W-:Y:S02]  /*0130*/  LEA.HI R7, R7, R4, RZ, 0x2 ;  /* 0x0000000407077211 */ /* 0x000fe400078f10ff */
[----:B------:R-:W-:-:S02]  /*0140*/  LOP3.LUT R6, R6, 0x3ffffc0, RZ, 0xc0, !PT ;  /* 0x03ffffc006067812 */ /* 0x000fc400078ec0ff */
[----:B------:R-:W-:Y:S02]  /*0150*/  IADD3 R3, R8, R0, -R3 ;  /* 0x0000000008037210 */ /* 0x000fe40007ffe803 */
[----:B------:R-:W-:Y:S01]  /*0160*/  LOP3.LUT R7, R7, 0xffffc, RZ, 0xc0, !PT ;  /* 0x000ffffc07077812 */ /* 0x000fe200078ec0ff */
[----:B------:R-:W-:Y:S02]  /*0170*/  IMAD.IADD R6, R5, 0x1, -R6 ;  /* 0x0000000105067824 */ /* 0x000fe400078e0a06 */
[----:B------:R-:W-:Y:S02]  /*0180*/  IMAD.MOV.U32 R5, RZ, RZ, 0x4 ;  /* 0x00000004ff057424 */ /* 0x000fe400078e00ff */
[----:B------:R-:W-:Y:S02]  /*0190*/  IMAD.IADD R7, R4, 0x1, -R7 ;  /* 0x0000000104077824 */ /* 0x000fe400078e0a07 */
[----:B------:R-:W-:-:S04]  /*01a0*/  IMAD R6, R6, 0x40, R3 ;  /* 0x0000004006067824 */ /* 0x000fc800078e0203 */
[----:B------:R-:W-:-:S04]  /*01b0*/  IMAD R2, R7, 0x1000, R6 ;  /* 0x0000100007027824 */ /* 0x000fc800078e0206 */
[----:B------:R-:W-:-:S06]  /*01c0*/  IMAD.WIDE R2, R2, R5, c[0x0][0x160] ;  /* 0x0000580002027625 */ /* 0x000fcc00078e0205 */
[----:B------:R-:W2:Y:S01]  /*01d0*/  LDG.E.64 R2, [R2.64] ;  /* 0x0000000402027981 */ /* 0x000ea2000c1e1b00 */
[----:B------:R-:W-:-:S05]  /*01e0*/  IMAD.WIDE R4, R0, R5, c[0x0][0x168] ;  /* 0x00005a0000047625 */ /* 0x000fca00078e0205 */
[----:B--2---:R-:W-:Y:S01]  /*01f0*/  STG.E.64 [R4.64], R2 ;  /* 0x0000000204007986 */ /* 0x004fe2000c101b04 */
[----:B------:R-:W-:Y:S05]  /*0200*/  EXIT ;  /* 0x000000000000794d */ /* 0x000fea0003800000 */
.L_x_0:
[----:B------:R-:W-:-:S00]  /*0210*/  BRA `(.L_x_0) ;  /* 0xfffffff000007947 */ /* 0x000fc0000383ffff */
[----:B------:R-:W-:-:S00]  /*0220*/  NOP ;  /* 0x0000000000007918 */ /* 0x000fc00000000000 */
        /* <DEDUP_REMOVED lines=13> */
.L_x_1:
